//
// Generated by NVIDIA NVVM Compiler
//
// Compiler Build ID: CL-36424714
// Cuda compilation tools, release 13.0, V13.0.88
// Based on NVVM 20.0.0
//

.version 9.0
.target sm_100
.address_size 64

	// .globl	_Z9reductionPyyy

.visible .entry _Z9reductionPyyy(
	.param .u64 .ptr .align 1 _Z9reductionPyyy_param_0,
	.param .u64 _Z9reductionPyyy_param_1,
	.param .u64 _Z9reductionPyyy_param_2
)
{
	.reg .pred 	%p<2>;
	.reg .b32 	%r<5>;
	.reg .b64 	%rd<14>;

	ld.param.u64 	%rd3, [_Z9reductionPyyy_param_0];
	ld.param.u64 	%rd4, [_Z9reductionPyyy_param_1];
	ld.param.u64 	%rd5, [_Z9reductionPyyy_param_2];
	mov.u32 	%r1, %ctaid.x;
	mov.u32 	%r2, %ntid.x;
	mov.u32 	%r3, %tid.x;
	mad.lo.s32 	%r4, %r1, %r2, %r3;
	cvt.u64.u32 	%rd1, %r4;
	add.s64 	%rd2, %rd5, %rd1;
	setp.ge.u64 	%p1, %rd2, %rd4;
	@%p1 bra 	$L__BB0_2;
	cvta.to.global.u64 	%rd6, %rd3;
	shl.b64 	%rd7, %rd2, 3;
	add.s64 	%rd8, %rd6, %rd7;
	ld.global.u64 	%rd9, [%rd8];
	shl.b64 	%rd10, %rd1, 3;
	add.s64 	%rd11, %rd6, %rd10;
	ld.global.u64 	%rd12, [%rd11];
	add.s64 	%rd13, %rd12, %rd9;
	st.global.u64 	[%rd11], %rd13;
$L__BB0_2:
	ret;

}


// ===== COMPILED SASS (sm_100) =====

	.target	sm_100

	.elftype	@"ET_EXEC"


//--------------------- .note.nv.tkinfo           --------------------------
	.section	.note.nv.tkinfo,"",@"SHT_NOTE"
	.sectionflags	@"SHF_NOTE_NV_TKINFO"
	.tkinfo
        /*0018*/ 	.word	0x00000002
        /*0030*/ 	.string	""
        /*0030*/ 	.string	"ptxas"
        /*0030*/ 	.string	"Cuda compilation tools, release 13.0, V13.0.88"
        /*0030*/ 	.string	"Build cuda_13.0.r13.0/compiler.36424714_0"
        /*0030*/ 	.string	"-arch sm_100 -m 64 "



//--------------------- .note.nv.cuinfo           --------------------------
	.section	.note.nv.cuinfo,"",@"SHT_NOTE"
	.sectionflags	@"SHF_NOTE_NV_CUINFO"
        /*0018*/ 	.short	0x0002
        /*001a*/ 	.short	0x0064
        /*001c*/ 	.short	0x0082
	.zero		2


//--------------------- .nv.info                  --------------------------
	.section	.nv.info,"",@"SHT_CUDA_INFO"
	.align	4


	//----- nvinfo : EIATTR_REGCOUNT
	.align		4
        /*0000*/ 	.byte	0x04, 0x2f
        /*0002*/ 	.short	(.L_1 - .L_0)
	.align		4
.L_0:
        /*0004*/ 	.word	index@(_Z9reductionPyyy)
        /*0008*/ 	.word	0x0000000a


	//----- nvinfo : EIATTR_FRAME_SIZE
	.align		4
.L_1:
        /*000c*/ 	.byte	0x04, 0x11
        /*000e*/ 	.short	(.L_3 - .L_2)
	.align		4
.L_2:
        /*0010*/ 	.word	index@(_Z9reductionPyyy)
        /*0014*/ 	.word	0x00000000


	//----- nvinfo : EIATTR_MIN_STACK_SIZE
	.align		4
.L_3:
        /*0018*/ 	.byte	0x04, 0x12
        /*001a*/ 	.short	(.L_5 - .L_4)
	.align		4
.L_4:
        /*001c*/ 	.word	index@(_Z9reductionPyyy)
        /*0020*/ 	.word	0x00000000
.L_5:


//--------------------- .nv.compat                --------------------------
	.section	.nv.compat,"",@"SHT_CUDA_COMPAT_INFO"
	.align	4
        /*0000*/ 	.byte	0x02, 0x09, 0x00, 0x00, 0x02, 0x02, 0x01, 0x00, 0x02, 0x05, 0x05, 0x00, 0x03, 0x07, 0x01, 0x01
        /*0010*/ 	.byte	0x02, 0x03, 0x00, 0x00, 0x02, 0x06, 0x01, 0x00, 0x04, 0x0b, 0x08, 0x00, 0x09, 0x00, 0x00, 0x00
        /*0020*/ 	.byte	0x00, 0x00, 0x00, 0x00


//--------------------- .nv.info._Z9reductionPyyy --------------------------
	.section	.nv.info._Z9reductionPyyy,"",@"SHT_CUDA_INFO"
	.sectionflags	@""
	.align	4


	//----- nvinfo : EIATTR_CUDA_API_VERSION
	.align		4
        /*0000*/ 	.byte	0x04, 0x37
        /*0002*/ 	.short	(.L_7 - .L_6)
.L_6:
        /*0004*/ 	.word	0x00000082


	//----- nvinfo : EIATTR_KPARAM_INFO
	.align		4
.L_7:
        /*0008*/ 	.byte	0x04, 0x17
        /*000a*/ 	.short	(.L_9 - .L_8)
.L_8:
        /*000c*/ 	.word	0x00000000
        /*0010*/ 	.short	0x0002
        /*0012*/ 	.short	0x0010
        /*0014*/ 	.byte	0x00, 0xf0, 0x21, 0x00


	//----- nvinfo : EIATTR_KPARAM_INFO
	.align		4
.L_9:
        /*0018*/ 	.byte	0x04, 0x17
        /*001a*/ 	.short	(.L_11 - .L_10)
.L_10:
        /*001c*/ 	.word	0x00000000
        /*0020*/ 	.short	0x0001
        /*0022*/ 	.short	0x0008
        /*0024*/ 	.byte	0x00, 0xf0, 0x21, 0x00


	//----- nvinfo : EIATTR_KPARAM_INFO
	.align		4
.L_11:
        /*0028*/ 	.byte	0x04, 0x17
        /*002a*/ 	.short	(.L_13 - .L_12)
.L_12:
        /*002c*/ 	.word	0x00000000
        /*0030*/ 	.short	0x0000
        /*0032*/ 	.short	0x0000
        /*0034*/ 	.byte	0x00, 0xf5, 0x21, 0x00


	//----- nvinfo : EIATTR_SPARSE_MMA_MASK
	.align		4
.L_13:
        /*0038*/ 	.byte	0x03, 0x50
        /*003a*/ 	.short	0x0000


	//----- nvinfo : EIATTR_MAXREG_COUNT
	.align		4
        /*003c*/ 	.byte	0x03, 0x1b
        /*003e*/ 	.short	0x00ff


	//----- nvinfo : EIATTR_MERCURY_ISA_VERSION
	.align		4
        /*0040*/ 	.byte	0x03, 0x5f
        /*0042*/ 	.short	0x0101


	//----- nvinfo : EIATTR_VRC_CTA_INIT_COUNT
	.align		4
        /*0044*/ 	.byte	0x02, 0x4a
	.zero		1
	.zero		1


	//----- nvinfo : EIATTR_EXIT_INSTR_OFFSETS
	.align		4
        /*0048*/ 	.byte	0x04, 0x1c
        /*004a*/ 	.short	(.L_15 - .L_14)


	//   ....[0]....
.L_14:
        /*004c*/ 	.word	0x000000b0


	//   ....[1]....
        /*0050*/ 	.word	0x00000170


	//----- nvinfo : EIATTR_CBANK_PARAM_SIZE
	.align		4
.L_15:
        /*0054*/ 	.byte	0x03, 0x19
        /*0056*/ 	.short	0x0018


	//----- nvinfo : EIATTR_PARAM_CBANK
	.align		4
        /*0058*/ 	.byte	0x04, 0x0a
        /*005a*/ 	.short	(.L_17 - .L_16)
	.align		4
.L_16:
        /*005c*/ 	.word	index@(.nv.constant0._Z9reductionPyyy)
        /*0060*/ 	.short	0x0380
        /*0062*/ 	.short	0x0018


	//----- nvinfo : EIATTR_SW_WAR
	.align		4
.L_17:
        /*0064*/ 	.byte	0x04, 0x36
        /*0066*/ 	.short	(.L_19 - .L_18)
.L_18:
        /*0068*/ 	.word	0x00000008
.L_19:


//--------------------- .nv.callgraph             --------------------------
	.section	.nv.callgraph,"",@"SHT_CUDA_CALLGRAPH"
	.align	4
	.sectionentsize	8
	.align		4
        /*0000*/ 	.word	0x00000000
	.align		4
        /*0004*/ 	.word	0xffffffff
	.align		4
        /*0008*/ 	.word	0x00000000
	.align		4
        /*000c*/ 	.word	0xfffffffe
	.align		4
        /*0010*/ 	.word	0x00000000
	.align		4
        /*0014*/ 	.word	0xfffffffd
	.align		4
        /*0018*/ 	.word	0x00000000
	.align		4
        /*001c*/ 	.word	0xfffffffc


//--------------------- .text._Z9reductionPyyy    --------------------------
	.section	.text._Z9reductionPyyy,"ax",@progbits
	.align	128
        .global         _Z9reductionPyyy
        .type           _Z9reductionPyyy,@function
        .size           _Z9reductionPyyy,(.L_x_1 - _Z9reductionPyyy)
        .other          _Z9reductionPyyy,@"STO_CUDA_ENTRY STV_DEFAULT"
_Z9reductionPyyy:
.text._Z9reductionPyyy:
[----:B------:R-:W-:Y:S01]  /*0000*/  LDC R1, c[0x0][0x37c] ;  /* 0x0000df00ff017b82 */ /* 0x000fe20000000800 */
[----:B------:R-:W0:Y:S07]  /*0010*/  S2R R3, SR_TID.X ;  /* 0x0000000000037919 */ /* 0x000e2e0000002100 */
[----:B------:R-:W0:Y:S01]  /*0020*/  S2UR UR4, SR_CTAID.X ;  /* 0x00000000000479c3 */ /* 0x000e220000002500 */
[----:B------:R-:W1:Y:S01]  /*0030*/  LDCU.64 UR6, c[0x0][0x390] ;  /* 0x00007200ff0677ac */ /* 0x000e620008000a00 */
[----:B------:R-:W2:Y:S06]  /*0040*/  LDCU.64 UR8, c[0x0][0x388] ;  /* 0x00007100ff0877ac */ /* 0x000eac0008000a00 */
[----:B------:R-:W0:Y:S02]  /*0050*/  LDC R0, c[0x0][0x360] ;  /* 0x0000d800ff007b82 */ /* 0x000e240000000800 */
[----:B0-----:R-:W-:-:S05]  /*0060*/  IMAD R0, R0, UR4, R3 ;  /* 0x0000000400007c24 */ /* 0x001fca000f8e0203 */
[----:B-1----:R-:W-:-:S05]  /*0070*/  IADD3 R3, P0, PT, R0, UR6, RZ ;  /* 0x0000000600037c10 */ /* 0x002fca000ff1e0ff */
[----:B------:R-:W-:Y:S01]  /*0080*/  IMAD.X R6, RZ, RZ, UR7, P0 ;  /* 0x00000007ff067e24 */ /* 0x000fe200080e06ff */
[----:B--2---:R-:W-:-:S04]  /*0090*/  ISETP.GE.U32.AND P0, PT, R3, UR8, PT ;  /* 0x0000000803007c0c */ /* 0x004fc8000bf06070 */
[----:B------:R-:W-:-:S13]  /*00a0*/  ISETP.GE.U32.AND.EX P0, PT, R6, UR9, PT, P0 ;  /* 0x0000000906007c0c */ /* 0x000fda000bf06100 */
[----:B------:R-:W-:Y:S05]  /*00b0*/  @P0 EXIT ;  /* 0x000000000000094d */ /* 0x000fea0003800000 */
[----:B------:R-:W0:Y:S01]  /*00c0*/  LDCU.64 UR6, c[0x0][0x380] ;  /* 0x00007000ff0677ac */ /* 0x000e220008000a00 */
[----:B------:R-:W1:Y:S01]  /*00d0*/  LDCU.64 UR4, c[0x0][0x358] ;  /* 0x00006b00ff0477ac */ /* 0x000e620008000a00 */
[C---:B0-----:R-:W-:Y:S02]  /*00e0*/  LEA R2, P0, R3.reuse, UR6, 0x3 ;  /* 0x0000000603027c11 */ /* 0x041fe4000f8018ff */
[C---:B------:R-:W-:Y:S02]  /*00f0*/  LEA R4, P1, R0.reuse, UR6, 0x3 ;  /* 0x0000000600047c11 */ /* 0x040fe4000f8218ff */
[----:B------:R-:W-:Y:S02]  /*0100*/  LEA.HI.X R3, R3, UR7, R6, 0x3, P0 ;  /* 0x0000000703037c11 */ /* 0x000fe400080f1c06 */
[----:B------:R-:W-:-:S04]  /*0110*/  LEA.HI.X R5, R0, UR7, RZ, 0x3, P1 ;  /* 0x0000000700057c11 */ /* 0x000fc800088f1cff */
[----:B-1----:R-:W2:Y:S04]  /*0120*/  LDG.E.64 R2, desc[UR4][R2.64] ;  /* 0x0000000402027981 */ /* 0x002ea8000c1e1b00 */
[----:B------:R-:W2:Y:S02]  /*0130*/  LDG.E.64 R6, desc[UR4][R4.64] ;  /* 0x0000000404067981 */ /* 0x000ea4000c1e1b00 */
[----:B--2---:R-:W-:-:S05]  /*0140*/  IADD3 R6, P0, PT, R2, R6, RZ ;  /* 0x0000000602067210 */ /* 0x004fca0007f1e0ff */
[----:B------:R-:W-:-:S05]  /*0150*/  IMAD.X R7, R3, 0x1, R7, P0 ;  /* 0x0000000103077824 */ /* 0x000fca00000e0607 */
[----:B------:R-:W-:Y:S01]  /*0160*/  STG.E.64 desc[UR4][R4.64], R6 ;  /* 0x0000000604007986 */ /* 0x000fe2000c101b04 */
[----:B------:R-:W-:Y:S05]  /*0170*/  EXIT ;  /* 0x000000000000794d */ /* 0x000fea0003800000 */
.L_x_0:
[----:B------:R-:W-:-:S00]  /*0180*/  BRA `(.L_x_0) ;  /* 0xfffffffc00fc7947 */ /* 0x000fc0000383ffff */
[----:B------:R-:W-:-:S00]  /*0190*/  NOP ;  /* 0x0000000000007918 */ /* 0x000fc00000000000 */
        /* <DEDUP_REMOVED lines=14> */
.L_x_1:


//--------------------- .nv.shared.reserved.0     --------------------------
	.section	.nv.shared.reserved.0,"aw",@nobits
	.weak		__nv_reservedSMEM_offset_0_alias
	.size		__nv_reservedSMEM_offset_0_alias, 0, 64
	.other		__nv_reservedSMEM_offset_0_alias,@"STO_CUDA_RESERVED_SHARED STV_DEFAULT"
__nv_reservedSMEM_offset_0_alias:
	.zero		0
	.zero		64


//--------------------- .nv.constant0._Z9reductionPyyy --------------------------
	.section	.nv.constant0._Z9reductionPyyy,"a",@progbits
	.sectionflags	@""
	.align	4
.nv.constant0._Z9reductionPyyy:
	.zero		920


//--------------------- SYMBOLS --------------------------

	.type		.nv.reservedSmem.offset0,@object
	.size		.nv.reservedSmem.offset0,0x4
